	.headerflags	@"EF_CUDA_TEXMODE_UNIFIED EF_CUDA_64BIT_ADDRESS EF_CUDA_ACCELERATORS EF_CUDA_SM90 EF_CUDA_VIRTUAL_SM(EF_CUDA_SM90)"
	.elftype	@"ET_EXEC"


//--------------------- .nv.info                  --------------------------
	.section	.nv.info,"",@"SHT_CUDA_INFO"
	.align	4


	//----- nvinfo : EIATTR_REGCOUNT
	.align		4
        /*0000*/ 	.byte	0x04, 0x2f
        /*0002*/ 	.short	(.L_1 - .L_0)
	.align		4
.L_0:
        /*0004*/ 	.word	index@(triton_poi_fused_native_layer_norm_9)
        /*0008*/ 	.word	0x0000001a


	//----- nvinfo : EIATTR_MIN_STACK_SIZE
	.align		4
.L_1:
        /*000c*/ 	.byte	0x04, 0x12
        /*000e*/ 	.short	(.L_3 - .L_2)
	.align		4
.L_2:
        /*0010*/ 	.word	index@(triton_poi_fused_native_layer_norm_9)
        /*0014*/ 	.word	0x00000000


	//----- nvinfo : EIATTR_FRAME_SIZE
	.align		4
.L_3:
        /*0018*/ 	.byte	0x04, 0x11
        /*001a*/ 	.short	(.L_5 - .L_4)
	.align		4
.L_4:
        /*001c*/ 	.word	index@(triton_poi_fused_native_layer_norm_9)
        /*0020*/ 	.word	0x00000000


	//----- nvinfo : EIATTR_MIN_STACK_SIZE
	.align		4
.L_5:
        /*0024*/ 	.byte	0x04, 0x12
        /*0026*/ 	.short	(.L_7 - .L_6)
	.align		4
.L_6:
        /*0028*/ 	.word	index@(triton_poi_fused_native_layer_norm_9)
        /*002c*/ 	.word	0x00000000
.L_7:


//--------------------- .nv.info.triton_poi_fused_native_layer_norm_9 --------------------------
	.section	.nv.info.triton_poi_fused_native_layer_norm_9,"",@"SHT_CUDA_INFO"
	.sectionflags	@""
	.align	4


	//----- nvinfo : EIATTR_CUDA_API_VERSION
	.align		4
        /*0000*/ 	.byte	0x04, 0x37
        /*0002*/ 	.short	(.L_9 - .L_8)
.L_8:
        /*0004*/ 	.word	0x0000007c


	//----- nvinfo : EIATTR_KPARAM_INFO
	.align		4
.L_9:
        /*0008*/ 	.byte	0x04, 0x17
        /*000a*/ 	.short	(.L_11 - .L_10)
.L_10:
        /*000c*/ 	.word	0x00000000
        /*0010*/ 	.short	0x0006
        /*0012*/ 	.short	0x0030
        /*0014*/ 	.byte	0x00, 0xf0, 0x11, 0x00


	//----- nvinfo : EIATTR_KPARAM_INFO
	.align		4
.L_11:
        /*0018*/ 	.byte	0x04, 0x17
        /*001a*/ 	.short	(.L_13 - .L_12)
.L_12:
        /*001c*/ 	.word	0x00000000
        /*0020*/ 	.short	0x0005
        /*0022*/ 	.short	0x0028
        /*0024*/ 	.byte	0x00, 0xf4, 0x21, 0x00


	//----- nvinfo : EIATTR_KPARAM_INFO
	.align		4
.L_13:
        /*0028*/ 	.byte	0x04, 0x17
        /*002a*/ 	.short	(.L_15 - .L_14)
.L_14:
        /*002c*/ 	.word	0x00000000
        /*0030*/ 	.short	0x0004
        /*0032*/ 	.short	0x0020
        /*0034*/ 	.byte	0x00, 0xf4, 0x21, 0x00


	//----- nvinfo : EIATTR_KPARAM_INFO
	.align		4
.L_15:
        /*0038*/ 	.byte	0x04, 0x17
        /*003a*/ 	.short	(.L_17 - .L_16)
.L_16:
        /*003c*/ 	.word	0x00000000
        /*0040*/ 	.short	0x0003
        /*0042*/ 	.short	0x0018
        /*0044*/ 	.byte	0x00, 0xf4, 0x21, 0x00


	//----- nvinfo : EIATTR_KPARAM_INFO
	.align		4
.L_17:
        /*0048*/ 	.byte	0x04, 0x17
        /*004a*/ 	.short	(.L_19 - .L_18)
.L_18:
        /*004c*/ 	.word	0x00000000
        /*0050*/ 	.short	0x0002
        /*0052*/ 	.short	0x0010
        /*0054*/ 	.byte	0x00, 0xf4, 0x21, 0x00


	//----- nvinfo : EIATTR_KPARAM_INFO
	.align		4
.L_19:
        /*0058*/ 	.byte	0x04, 0x17
        /*005a*/ 	.short	(.L_21 - .L_20)
.L_20:
        /*005c*/ 	.word	0x00000000
        /*0060*/ 	.short	0x0001
        /*0062*/ 	.short	0x0008
        /*0064*/ 	.byte	0x00, 0xf4, 0x21, 0x00


	//----- nvinfo : EIATTR_KPARAM_INFO
	.align		4
.L_21:
        /*0068*/ 	.byte	0x04, 0x17
        /*006a*/ 	.short	(.L_23 - .L_22)
.L_22:
        /*006c*/ 	.word	0x00000000
        /*0070*/ 	.short	0x0000
        /*0072*/ 	.short	0x0000
        /*0074*/ 	.byte	0x00, 0xf4, 0x21, 0x00


	//----- nvinfo : EIATTR_SPARSE_MMA_MASK
	.align		4
.L_23:
        /*0078*/ 	.byte	0x03, 0x50
        /*007a*/ 	.short	0x0000


	//----- nvinfo : EIATTR_MAXREG_COUNT
	.align		4
        /*007c*/ 	.byte	0x03, 0x1b
        /*007e*/ 	.short	0x00ff


	//----- nvinfo : EIATTR_EXIT_INSTR_OFFSETS
	.align		4
        /*0080*/ 	.byte	0x04, 0x1c
        /*0082*/ 	.short	(.L_25 - .L_24)


	//   ....[0]....
.L_24:
        /*0084*/ 	.word	0x000002d0


	//   ....[1]....
        /*0088*/ 	.word	0x000002f0


	//----- nvinfo : EIATTR_REQNTID
	.align		4
.L_25:
        /*008c*/ 	.byte	0x04, 0x10
        /*008e*/ 	.short	(.L_27 - .L_26)
.L_26:
        /*0090*/ 	.word	0x00000020
        /*0094*/ 	.word	0x00000001
        /*0098*/ 	.word	0x00000001


	//----- nvinfo : EIATTR_CBANK_PARAM_SIZE
	.align		4
.L_27:
        /*009c*/ 	.byte	0x03, 0x19
        /*009e*/ 	.short	0x0034


	//----- nvinfo : EIATTR_PARAM_CBANK
	.align		4
        /*00a0*/ 	.byte	0x04, 0x0a
        /*00a2*/ 	.short	(.L_29 - .L_28)
	.align		4
.L_28:
        /*00a4*/ 	.word	index@(.nv.constant0.triton_poi_fused_native_layer_norm_9)
        /*00a8*/ 	.short	0x0210
        /*00aa*/ 	.short	0x0034


	//----- nvinfo : EIATTR_SW_WAR
	.align		4
.L_29:
        /*00ac*/ 	.byte	0x04, 0x36
        /*00ae*/ 	.short	(.L_31 - .L_30)
.L_30:
        /*00b0*/ 	.word	0x00000008
.L_31:


//--------------------- .nv.callgraph             --------------------------
	.section	.nv.callgraph,"",@"SHT_CUDA_CALLGRAPH"
	.align	4
	.sectionentsize	8
	.align		4
        /*0000*/ 	.word	0x00000000
	.align		4
        /*0004*/ 	.word	0xffffffff
	.align		4
        /*0008*/ 	.word	0x00000000
	.align		4
        /*000c*/ 	.word	0xfffffffe
	.align		4
        /*0010*/ 	.word	0x00000000
	.align		4
        /*0014*/ 	.word	0xfffffffd
	.align		4
        /*0018*/ 	.word	0x00000000
	.align		4
        /*001c*/ 	.word	0xfffffffc


//--------------------- .text.triton_poi_fused_native_layer_norm_9 --------------------------
	.section	.text.triton_poi_fused_native_layer_norm_9,"ax",@progbits
	.align	128
        .global         triton_poi_fused_native_layer_norm_9
        .type           triton_poi_fused_native_layer_norm_9,@function
        .size           triton_poi_fused_native_layer_norm_9,(.L_x_1 - triton_poi_fused_native_layer_norm_9)
        .other          triton_poi_fused_native_layer_norm_9,@"STO_CUDA_ENTRY STV_DEFAULT"
triton_poi_fused_native_layer_norm_9:
.text.triton_poi_fused_native_layer_norm_9:
[----:B------:R-:W0:Y:S01]  /*0000*/  LDC R1, c[0x0][0x28] ;  /* 0x00000a00ff017b82 */ /* 0x000e220000000800 */
[----:B------:R-:W1:Y:S07]  /*0010*/  S2R R0, SR_TID.X ;  /* 0x0000000000007919 */ /* 0x000e6e0000002100 */
[----:B------:R-:W2:Y:S01]  /*0020*/  LDC.64 R4, c[0x0][0x218] ;  /* 0x00008600ff047b82 */ /* 0x000ea20000000a00 */
[----:B------:R-:W-:Y:S01]  /*0030*/  IMAD.MOV.U32 R21, RZ, RZ, RZ ;  /* 0x000000ffff157224 */ /* 0x000fe200078e00ff */
[----:B------:R-:W-:Y:S01]  /*0040*/  CS2R R18, SRZ ;  /* 0x0000000000127805 */ /* 0x000fe2000001ff00 */
[----:B------:R-:W3:Y:S05]  /*0050*/  S2R R13, SR_CTAID.X ;  /* 0x00000000000d7919 */ /* 0x000eea0000002500 */
[----:B------:R-:W4:Y:S01]  /*0060*/  LDC.64 R2, c[0x0][0x210] ;  /* 0x00008400ff027b82 */ /* 0x000f220000000a00 */
[----:B------:R-:W-:-:S07]  /*0070*/  ULDC.64 UR4, c[0x0][0x208] ;  /* 0x0000820000047ab9 */ /* 0x000fce0000000a00 */
[----:B------:R-:W5:Y:S08]  /*0080*/  LDC.64 R6, c[0x0][0x220] ;  /* 0x00008800ff067b82 */ /* 0x000f700000000a00 */
[----:B------:R-:W5:Y:S01]  /*0090*/  LDC.64 R8, c[0x0][0x228] ;  /* 0x00008a00ff087b82 */ /* 0x000f620000000a00 */
[----:B-1----:R-:W-:-:S07]  /*00a0*/  SHF.L.U32 R0, R0, 0x1, RZ ;  /* 0x0000000100007819 */ /* 0x002fce00000006ff */
[----:B------:R-:W1:Y:S01]  /*00b0*/  LDC.64 R10, c[0x0][0x230] ;  /* 0x00008c00ff0a7b82 */ /* 0x000e620000000a00 */
[----:B------:R-:W-:-:S04]  /*00c0*/  LOP3.LUT R0, R0, 0x3e, RZ, 0xc0, !PT ;  /* 0x0000003e00007812 */ /* 0x000fc800078ec0ff */
[----:B---3--:R-:W-:-:S04]  /*00d0*/  LEA R13, R13, R0, 0x6 ;  /* 0x000000000d0d7211 */ /* 0x008fc800078e30ff */
[----:B------:R-:W-:Y:S01]  /*00e0*/  SHF.R.S32.HI R0, RZ, 0x1f, R13 ;  /* 0x0000001fff007819 */ /* 0x000fe2000001140d */
[----:B------:R-:W-:Y:S01]  /*00f0*/  HFMA2.MMA R14, -RZ, RZ, 0, 0 ;  /* 0x00000000ff0e7435 */ /* 0x000fe200000001ff */
[C---:B------:R-:W-:Y:S01]  /*0100*/  ISETP.GE.AND P0, PT, R13.reuse, 0x40, PT ;  /* 0x000000400d00780c */ /* 0x040fe20003f06270 */
[----:B----4-:R-:W-:Y:S01]  /*0110*/  IMAD.WIDE R2, R13, 0x4, R2 ;  /* 0x000000040d027825 */ /* 0x010fe200078e0202 */
[----:B------:R-:W-:-:S04]  /*0120*/  LEA.HI R0, R0, R13, RZ, 0x2 ;  /* 0x0000000d00007211 */ /* 0x000fc800078f10ff */
[----:B------:R-:W-:Y:S02]  /*0130*/  LOP3.LUT R12, R0, 0xfffffffc, RZ, 0xc0, !PT ;  /* 0xfffffffc000c7812 */ /* 0x000fe400078ec0ff */
[----:B------:R-:W-:Y:S01]  /*0140*/  SHF.R.S32.HI R15, RZ, 0x2, R0 ;  /* 0x00000002ff0f7819 */ /* 0x000fe20000011400 */
[----:B------:R-:W-:Y:S02]  /*0150*/  HFMA2.MMA R0, -RZ, RZ, 0, 0 ;  /* 0x00000000ff007435 */ /* 0x000fe400000001ff */
[----:B------:R-:W-:Y:S02]  /*0160*/  IMAD.IADD R17, R13, 0x1, -R12 ;  /* 0x000000010d117824 */ /* 0x000fe400078e0a0c */
[C---:B--2---:R-:W-:Y:S01]  /*0170*/  IMAD.WIDE R4, R15.reuse, 0x4, R4 ;  /* 0x000000040f047825 */ /* 0x044fe200078e0204 */
[----:B------:R-:W-:Y:S01]  /*0180*/  MOV R12, RZ ;  /* 0x000000ff000c7202 */ /* 0x000fe20000000f00 */
[----:B------:R2:W3:Y:S02]  /*0190*/  @!P0 LDG.E.64 R18, desc[UR4][R2.64] ;  /* 0x0000000402128981 */ /* 0x0004e4000c1e1b00 */
[----:B-----5:R-:W-:-:S02]  /*01a0*/  IMAD.WIDE R6, R15, 0x4, R6 ;  /* 0x000000040f067825 */ /* 0x020fc400078e0206 */
[----:B------:R-:W3:Y:S01]  /*01b0*/  @!P0 LDG.E.EL R21, desc[UR4][R4.64] ;  /* 0x0000000404158981 */ /* 0x000ee2000c2e1900 */
[----:B------:R-:W-:Y:S01]  /*01c0*/  CS2R R22, SRZ ;  /* 0x0000000000167805 */ /* 0x000fe2000001ff00 */
[C---:B0-----:R-:W-:Y:S02]  /*01d0*/  IMAD.WIDE R8, R17.reuse, 0x4, R8 ;  /* 0x0000000411087825 */ /* 0x041fe400078e0208 */
[----:B------:R-:W4:Y:S02]  /*01e0*/  @!P0 LDG.E.EL R0, desc[UR4][R4.64] ;  /* 0x0000000404008981 */ /* 0x000f24000c2e1900 */
[----:B-1----:R-:W-:Y:S01]  /*01f0*/  IMAD.WIDE R10, R17, 0x4, R10 ;  /* 0x00000004110a7825 */ /* 0x002fe200078e020a */
[----:B------:R-:W-:Y:S01]  /*0200*/  CS2R R16, SRZ ;  /* 0x0000000000107805 */ /* 0x000fe2000001ff00 */
[----:B------:R-:W5:Y:S01]  /*0210*/  @!P0 LDG.E.EL R12, desc[UR4][R6.64] ;  /* 0x00000004060c8981 */ /* 0x000f62000c2e1900 */
[----:B--2---:R-:W0:Y:S03]  /*0220*/  LDC.64 R2, c[0x0][0x238] ;  /* 0x00008e00ff027b82 */ /* 0x004e260000000a00 */
[----:B------:R-:W2:Y:S04]  /*0230*/  @!P0 LDG.E.EL R14, desc[UR4][R6.64] ;  /* 0x00000004060e8981 */ /* 0x000ea8000c2e1900 */
[----:B------:R-:W2:Y:S04]  /*0240*/  @!P0 LDG.E.EL.64 R16, desc[UR4][R8.64] ;  /* 0x0000000408108981 */ /* 0x000ea8000c2e1b00 */
[----:B------:R-:W2:Y:S01]  /*0250*/  @!P0 LDG.E.EL.64 R22, desc[UR4][R10.64] ;  /* 0x000000040a168981 */ /* 0x000ea2000c2e1b00 */
[----:B0-----:R-:W-:-:S04]  /*0260*/  IMAD.WIDE R2, R13, 0x4, R2 ;  /* 0x000000040d027825 */ /* 0x001fc800078e0202 */
[----:B---3--:R-:W-:Y:S01]  /*0270*/  FADD R21, -R21, R18 ;  /* 0x0000001215157221 */ /* 0x008fe20000000100 */
[----:B----4-:R-:W-:-:S03]  /*0280*/  FADD R19, -R0, R19 ;  /* 0x0000001300137221 */ /* 0x010fc60000000100 */
[----:B-----5:R-:W-:Y:S01]  /*0290*/  FMUL R21, R21, R12 ;  /* 0x0000000c15157220 */ /* 0x020fe20000400000 */
[----:B--2---:R-:W-:-:S03]  /*02a0*/  FMUL R14, R19, R14 ;  /* 0x0000000e130e7220 */ /* 0x004fc60000400000 */
[----:B------:R-:W-:Y:S01]  /*02b0*/  FFMA R16, R21, R16, R22 ;  /* 0x0000001015107223 */ /* 0x000fe20000000016 */
[----:B------:R-:W-:Y:S01]  /*02c0*/  FFMA R17, R14, R17, R23 ;  /* 0x000000110e117223 */ /* 0x000fe20000000017 */
[----:B------:R-:W-:Y:S06]  /*02d0*/  @P0 EXIT ;  /* 0x000000000000094d */ /* 0x000fec0003800000 */
[----:B------:R-:W-:Y:S01]  /*02e0*/  STG.E.64 desc[UR4][R2.64], R16 ;  /* 0x0000001002007986 */ /* 0x000fe2000c101b04 */
[----:B------:R-:W-:Y:S05]  /*02f0*/  EXIT ;  /* 0x000000000000794d */ /* 0x000fea0003800000 */
.L_x_0:
[----:B------:R-:W-:-:S00]  /*0300*/  BRA `(.L_x_0) ;  /* 0xfffffffc00fc7947 */ /* 0x000fc0000383ffff */
[----:B------:R-:W-:-:S00]  /*0310*/  NOP ;  /* 0x0000000000007918 */ /* 0x000fc00000000000 */
        /* <DEDUP_REMOVED lines=14> */
.L_x_1:


//--------------------- .nv.constant0.triton_poi_fused_native_layer_norm_9 --------------------------
	.section	.nv.constant0.triton_poi_fused_native_layer_norm_9,"a",@progbits
	.sectionflags	@""
	.align	4
.nv.constant0.triton_poi_fused_native_layer_norm_9:
	.zero		580
